//
// Generated by NVIDIA NVVM Compiler
//
// Compiler Build ID: CL-36424714
// Cuda compilation tools, release 13.0, V13.0.88
// Based on NVVM 20.0.0
//

.version 9.0
.target sm_100
.address_size 64

	// .globl	_Z6gatherPiS_S_iS_S_

.visible .entry _Z6gatherPiS_S_iS_S_(
	.param .u64 .ptr .align 1 _Z6gatherPiS_S_iS_S__param_0,
	.param .u64 .ptr .align 1 _Z6gatherPiS_S_iS_S__param_1,
	.param .u64 .ptr .align 1 _Z6gatherPiS_S_iS_S__param_2,
	.param .u32 _Z6gatherPiS_S_iS_S__param_3,
	.param .u64 .ptr .align 1 _Z6gatherPiS_S_iS_S__param_4,
	.param .u64 .ptr .align 1 _Z6gatherPiS_S_iS_S__param_5
)
{
	.reg .pred 	%p<7>;
	.reg .b32 	%r<37>;
	.reg .b64 	%rd<34>;

	ld.param.u64 	%rd7, [_Z6gatherPiS_S_iS_S__param_0];
	ld.param.u64 	%rd8, [_Z6gatherPiS_S_iS_S__param_1];
	ld.param.u64 	%rd9, [_Z6gatherPiS_S_iS_S__param_2];
	ld.param.s32 	%rd10, [_Z6gatherPiS_S_iS_S__param_3];
	ld.param.u64 	%rd11, [_Z6gatherPiS_S_iS_S__param_4];
	ld.param.u64 	%rd12, [_Z6gatherPiS_S_iS_S__param_5];
	cvta.to.global.u64 	%rd1, %rd12;
	cvta.to.global.u64 	%rd2, %rd11;
	cvta.to.global.u64 	%rd3, %rd9;
	mov.u32 	%r17, %ctaid.x;
	mov.u32 	%r18, %ntid.x;
	mov.u32 	%r19, %tid.x;
	mad.lo.s32 	%r20, %r17, %r18, %r19;
	cvt.u64.u32 	%rd4, %r20;
	setp.ge.s64 	%p1, %rd4, %rd10;
	@%p1 bra 	$L__BB0_8;
	cvta.to.global.u64 	%rd13, %rd7;
	cvta.to.global.u64 	%rd14, %rd8;
	shl.b64 	%rd15, %rd4, 2;
	add.s64 	%rd16, %rd13, %rd15;
	ld.global.u32 	%r1, [%rd16];
	add.s64 	%rd17, %rd14, %rd15;
	ld.global.u32 	%r2, [%rd17];
	setp.lt.s32 	%p2, %r2, 1;
	@%p2 bra 	$L__BB0_8;
	and.b32  	%r3, %r2, 3;
	setp.lt.u32 	%p3, %r2, 4;
	mov.b32 	%r34, 0;
	@%p3 bra 	$L__BB0_5;
	and.b32  	%r34, %r2, 2147483644;
	neg.s32 	%r33, %r34;
	add.s64 	%rd5, %rd3, 8;
	add.s64 	%rd6, %rd1, 8;
	mov.u32 	%r32, %r1;
$L__BB0_4:
	mul.wide.s32 	%rd18, %r32, 4;
	add.s64 	%rd19, %rd5, %rd18;
	add.s64 	%rd20, %rd6, %rd18;
	ld.global.u32 	%r22, [%rd19+-8];
	mul.wide.s32 	%rd21, %r22, 4;
	add.s64 	%rd22, %rd2, %rd21;
	ld.global.u32 	%r23, [%rd22];
	st.global.u32 	[%rd20+-8], %r23;
	ld.global.u32 	%r24, [%rd19+-4];
	mul.wide.s32 	%rd23, %r24, 4;
	add.s64 	%rd24, %rd2, %rd23;
	ld.global.u32 	%r25, [%rd24];
	st.global.u32 	[%rd20+-4], %r25;
	ld.global.u32 	%r26, [%rd19];
	mul.wide.s32 	%rd25, %r26, 4;
	add.s64 	%rd26, %rd2, %rd25;
	ld.global.u32 	%r27, [%rd26];
	st.global.u32 	[%rd20], %r27;
	ld.global.u32 	%r28, [%rd19+4];
	mul.wide.s32 	%rd27, %r28, 4;
	add.s64 	%rd28, %rd2, %rd27;
	ld.global.u32 	%r29, [%rd28];
	st.global.u32 	[%rd20+4], %r29;
	add.s32 	%r33, %r33, 4;
	add.s32 	%r32, %r32, 4;
	setp.ne.s32 	%p4, %r33, 0;
	@%p4 bra 	$L__BB0_4;
$L__BB0_5:
	setp.eq.s32 	%p5, %r3, 0;
	@%p5 bra 	$L__BB0_8;
	add.s32 	%r36, %r34, %r1;
	neg.s32 	%r35, %r3;
$L__BB0_7:
	.pragma "nounroll";
	mul.wide.s32 	%rd29, %r36, 4;
	add.s64 	%rd30, %rd1, %rd29;
	add.s64 	%rd31, %rd3, %rd29;
	ld.global.u32 	%r30, [%rd31];
	mul.wide.s32 	%rd32, %r30, 4;
	add.s64 	%rd33, %rd2, %rd32;
	ld.global.u32 	%r31, [%rd33];
	st.global.u32 	[%rd30], %r31;
	add.s32 	%r36, %r36, 1;
	add.s32 	%r35, %r35, 1;
	setp.ne.s32 	%p6, %r35, 0;
	@%p6 bra 	$L__BB0_7;
$L__BB0_8:
	ret;

}
	// .globl	_Z8w_gatherPiS_S_iS_S_
.visible .entry _Z8w_gatherPiS_S_iS_S_(
	.param .u64 .ptr .align 1 _Z8w_gatherPiS_S_iS_S__param_0,
	.param .u64 .ptr .align 1 _Z8w_gatherPiS_S_iS_S__param_1,
	.param .u64 .ptr .align 1 _Z8w_gatherPiS_S_iS_S__param_2,
	.param .u32 _Z8w_gatherPiS_S_iS_S__param_3,
	.param .u64 .ptr .align 1 _Z8w_gatherPiS_S_iS_S__param_4,
	.param .u64 .ptr .align 1 _Z8w_gatherPiS_S_iS_S__param_5
)
{
	.reg .pred 	%p<7>;
	.reg .b32 	%r<46>;
	.reg .b64 	%rd<32>;

	ld.param.u64 	%rd6, [_Z8w_gatherPiS_S_iS_S__param_0];
	ld.param.u64 	%rd7, [_Z8w_gatherPiS_S_iS_S__param_1];
	ld.param.u64 	%rd8, [_Z8w_gatherPiS_S_iS_S__param_2];
	ld.param.u32 	%r20, [_Z8w_gatherPiS_S_iS_S__param_3];
	ld.param.u64 	%rd9, [_Z8w_gatherPiS_S_iS_S__param_4];
	ld.param.u64 	%rd10, [_Z8w_gatherPiS_S_iS_S__param_5];
	cvta.to.global.u64 	%rd1, %rd10;
	cvta.to.global.u64 	%rd2, %rd9;
	cvta.to.global.u64 	%rd3, %rd8;
	mov.u32 	%r21, %ctaid.x;
	mov.u32 	%r22, %ntid.x;
	mov.u32 	%r1, %tid.x;
	mad.lo.s32 	%r23, %r21, %r22, %r1;
	shr.u32 	%r2, %r23, 5;
	setp.ge.s32 	%p1, %r2, %r20;
	@%p1 bra 	$L__BB1_8;
	cvta.to.global.u64 	%rd11, %rd6;
	cvta.to.global.u64 	%rd12, %rd7;
	mul.wide.u32 	%rd13, %r2, 4;
	add.s64 	%rd14, %rd11, %rd13;
	ld.global.u32 	%r3, [%rd14];
	add.s64 	%rd15, %rd12, %rd13;
	ld.global.u32 	%r4, [%rd15];
	and.b32  	%r45, %r1, 31;
	setp.ge.s32 	%p2, %r45, %r4;
	@%p2 bra 	$L__BB1_8;
	not.b32 	%r24, %r45;
	add.s32 	%r6, %r4, %r24;
	and.b32  	%r25, %r6, 96;
	setp.eq.s32 	%p3, %r25, 96;
	@%p3 bra 	$L__BB1_5;
	shr.u32 	%r26, %r6, 5;
	add.s32 	%r27, %r26, 1;
	and.b32  	%r28, %r27, 3;
	add.s32 	%r42, %r3, %r45;
	neg.s32 	%r41, %r28;
	shl.b32 	%r29, %r27, 5;
	and.b32  	%r30, %r29, 96;
	or.b32  	%r45, %r30, %r45;
$L__BB1_4:
	.pragma "nounroll";
	mul.wide.s32 	%rd16, %r42, 4;
	add.s64 	%rd17, %rd1, %rd16;
	add.s64 	%rd18, %rd3, %rd16;
	ld.global.u32 	%r31, [%rd18];
	mul.wide.s32 	%rd19, %r31, 4;
	add.s64 	%rd20, %rd2, %rd19;
	ld.global.u32 	%r32, [%rd20];
	st.global.u32 	[%rd17], %r32;
	add.s32 	%r42, %r42, 32;
	add.s32 	%r41, %r41, 1;
	setp.ne.s32 	%p4, %r41, 0;
	@%p4 bra 	$L__BB1_4;
$L__BB1_5:
	setp.lt.u32 	%p5, %r6, 96;
	@%p5 bra 	$L__BB1_8;
	add.s64 	%rd4, %rd3, 256;
	add.s32 	%r44, %r45, %r3;
	add.s64 	%rd5, %rd1, 256;
$L__BB1_7:
	mul.wide.s32 	%rd21, %r44, 4;
	add.s64 	%rd22, %rd4, %rd21;
	add.s64 	%rd23, %rd5, %rd21;
	ld.global.u32 	%r33, [%rd22+-256];
	mul.wide.s32 	%rd24, %r33, 4;
	add.s64 	%rd25, %rd2, %rd24;
	ld.global.u32 	%r34, [%rd25];
	st.global.u32 	[%rd23+-256], %r34;
	ld.global.u32 	%r35, [%rd22+-128];
	mul.wide.s32 	%rd26, %r35, 4;
	add.s64 	%rd27, %rd2, %rd26;
	ld.global.u32 	%r36, [%rd27];
	st.global.u32 	[%rd23+-128], %r36;
	ld.global.u32 	%r37, [%rd22];
	mul.wide.s32 	%rd28, %r37, 4;
	add.s64 	%rd29, %rd2, %rd28;
	ld.global.u32 	%r38, [%rd29];
	st.global.u32 	[%rd23], %r38;
	ld.global.u32 	%r39, [%rd22+128];
	mul.wide.s32 	%rd30, %r39, 4;
	add.s64 	%rd31, %rd2, %rd30;
	ld.global.u32 	%r40, [%rd31];
	st.global.u32 	[%rd23+128], %r40;
	add.s32 	%r45, %r45, 128;
	add.s32 	%r44, %r44, 128;
	setp.lt.s32 	%p6, %r45, %r4;
	@%p6 bra 	$L__BB1_7;
$L__BB1_8:
	ret;

}


// ===== COMPILED SASS (sm_100) =====

	.target	sm_100

	.elftype	@"ET_EXEC"


//--------------------- .note.nv.tkinfo           --------------------------
	.section	.note.nv.tkinfo,"",@"SHT_NOTE"
	.sectionflags	@"SHF_NOTE_NV_TKINFO"
	.tkinfo
        /*0018*/ 	.word	0x00000002
        /*0030*/ 	.string	""
        /*0030*/ 	.string	"ptxas"
        /*0030*/ 	.string	"Cuda compilation tools, release 13.0, V13.0.88"
        /*0030*/ 	.string	"Build cuda_13.0.r13.0/compiler.36424714_0"
        /*0030*/ 	.string	"-arch sm_100 -m 64 "



//--------------------- .note.nv.cuinfo           --------------------------
	.section	.note.nv.cuinfo,"",@"SHT_NOTE"
	.sectionflags	@"SHF_NOTE_NV_CUINFO"
        /*0018*/ 	.short	0x0002
        /*001a*/ 	.short	0x0064
        /*001c*/ 	.short	0x0082
	.zero		2


//--------------------- .nv.info                  --------------------------
	.section	.nv.info,"",@"SHT_CUDA_INFO"
	.align	4


	//----- nvinfo : EIATTR_REGCOUNT
	.align		4
        /*0000*/ 	.byte	0x04, 0x2f
        /*0002*/ 	.short	(.L_1 - .L_0)
	.align		4
.L_0:
        /*0004*/ 	.word	index@(_Z6gatherPiS_S_iS_S_)
        /*0008*/ 	.word	0x0000001a


	//----- nvinfo : EIATTR_FRAME_SIZE
	.align		4
.L_1:
        /*000c*/ 	.byte	0x04, 0x11
        /*000e*/ 	.short	(.L_3 - .L_2)
	.align		4
.L_2:
        /*0010*/ 	.word	index@(_Z6gatherPiS_S_iS_S_)
        /*0014*/ 	.word	0x00000000


	//----- nvinfo : EIATTR_REGCOUNT
	.align		4
.L_3:
        /*0018*/ 	.byte	0x04, 0x2f
        /*001a*/ 	.short	(.L_5 - .L_4)
	.align		4
.L_4:
        /*001c*/ 	.word	index@(_Z8w_gatherPiS_S_iS_S_)
        /*0020*/ 	.word	0x00000016


	//----- nvinfo : EIATTR_FRAME_SIZE
	.align		4
.L_5:
        /*0024*/ 	.byte	0x04, 0x11
        /*0026*/ 	.short	(.L_7 - .L_6)
	.align		4
.L_6:
        /*0028*/ 	.word	index@(_Z8w_gatherPiS_S_iS_S_)
        /*002c*/ 	.word	0x00000000


	//----- nvinfo : EIATTR_MIN_STACK_SIZE
	.align		4
.L_7:
        /*0030*/ 	.byte	0x04, 0x12
        /*0032*/ 	.short	(.L_9 - .L_8)
	.align		4
.L_8:
        /*0034*/ 	.word	index@(_Z8w_gatherPiS_S_iS_S_)
        /*0038*/ 	.word	0x00000000


	//----- nvinfo : EIATTR_MIN_STACK_SIZE
	.align		4
.L_9:
        /*003c*/ 	.byte	0x04, 0x12
        /*003e*/ 	.short	(.L_11 - .L_10)
	.align		4
.L_10:
        /*0040*/ 	.word	index@(_Z6gatherPiS_S_iS_S_)
        /*0044*/ 	.word	0x00000000
.L_11:


//--------------------- .nv.compat                --------------------------
	.section	.nv.compat,"",@"SHT_CUDA_COMPAT_INFO"
	.align	4
        /*0000*/ 	.byte	0x02, 0x09, 0x00, 0x00, 0x02, 0x02, 0x01, 0x00, 0x02, 0x05, 0x05, 0x00, 0x03, 0x07, 0x01, 0x01
        /*0010*/ 	.byte	0x02, 0x03, 0x00, 0x00, 0x02, 0x06, 0x01, 0x00, 0x04, 0x0b, 0x08, 0x00, 0x09, 0x00, 0x00, 0x00
        /*0020*/ 	.byte	0x00, 0x00, 0x00, 0x00


//--------------------- .nv.info._Z8w_gatherPiS_S_iS_S_ --------------------------
	.section	.nv.info._Z8w_gatherPiS_S_iS_S_,"",@"SHT_CUDA_INFO"
	.sectionflags	@""
	.align	4


	//----- nvinfo : EIATTR_CUDA_API_VERSION
	.align		4
        /*0000*/ 	.byte	0x04, 0x37
        /*0002*/ 	.short	(.L_13 - .L_12)
.L_12:
        /*0004*/ 	.word	0x00000082


	//----- nvinfo : EIATTR_KPARAM_INFO
	.align		4
.L_13:
        /*0008*/ 	.byte	0x04, 0x17
        /*000a*/ 	.short	(.L_15 - .L_14)
.L_14:
        /*000c*/ 	.word	0x00000000
        /*0010*/ 	.short	0x0005
        /*0012*/ 	.short	0x0028
        /*0014*/ 	.byte	0x00, 0xf5, 0x21, 0x00


	//----- nvinfo : EIATTR_KPARAM_INFO
	.align		4
.L_15:
        /*0018*/ 	.byte	0x04, 0x17
        /*001a*/ 	.short	(.L_17 - .L_16)
.L_16:
        /*001c*/ 	.word	0x00000000
        /*0020*/ 	.short	0x0004
        /*0022*/ 	.short	0x0020
        /*0024*/ 	.byte	0x00, 0xf5, 0x21, 0x00


	//----- nvinfo : EIATTR_KPARAM_INFO
	.align		4
.L_17:
        /*0028*/ 	.byte	0x04, 0x17
        /*002a*/ 	.short	(.L_19 - .L_18)
.L_18:
        /*002c*/ 	.word	0x00000000
        /*0030*/ 	.short	0x0003
        /*0032*/ 	.short	0x0018
        /*0034*/ 	.byte	0x00, 0xf0, 0x11, 0x00


	//----- nvinfo : EIATTR_KPARAM_INFO
	.align		4
.L_19:
        /*0038*/ 	.byte	0x04, 0x17
        /*003a*/ 	.short	(.L_21 - .L_20)
.L_20:
        /*003c*/ 	.word	0x00000000
        /*0040*/ 	.short	0x0002
        /*0042*/ 	.short	0x0010
        /*0044*/ 	.byte	0x00, 0xf5, 0x21, 0x00


	//----- nvinfo : EIATTR_KPARAM_INFO
	.align		4
.L_21:
        /*0048*/ 	.byte	0x04, 0x17
        /*004a*/ 	.short	(.L_23 - .L_22)
.L_22:
        /*004c*/ 	.word	0x00000000
        /*0050*/ 	.short	0x0001
        /*0052*/ 	.short	0x0008
        /*0054*/ 	.byte	0x00, 0xf5, 0x21, 0x00


	//----- nvinfo : EIATTR_KPARAM_INFO
	.align		4
.L_23:
        /*0058*/ 	.byte	0x04, 0x17
        /*005a*/ 	.short	(.L_25 - .L_24)
.L_24:
        /*005c*/ 	.word	0x00000000
        /*0060*/ 	.short	0x0000
        /*0062*/ 	.short	0x0000
        /*0064*/ 	.byte	0x00, 0xf5, 0x21, 0x00


	//----- nvinfo : EIATTR_SPARSE_MMA_MASK
	.align		4
.L_25:
        /*0068*/ 	.byte	0x03, 0x50
        /*006a*/ 	.short	0x0000


	//----- nvinfo : EIATTR_MAXREG_COUNT
	.align		4
        /*006c*/ 	.byte	0x03, 0x1b
        /*006e*/ 	.short	0x00ff


	//----- nvinfo : EIATTR_MERCURY_ISA_VERSION
	.align		4
        /*0070*/ 	.byte	0x03, 0x5f
        /*0072*/ 	.short	0x0101


	//----- nvinfo : EIATTR_VRC_CTA_INIT_COUNT
	.align		4
        /*0074*/ 	.byte	0x02, 0x4a
	.zero		1
	.zero		1


	//----- nvinfo : EIATTR_EXIT_INSTR_OFFSETS
	.align		4
        /*0078*/ 	.byte	0x04, 0x1c
        /*007a*/ 	.short	(.L_27 - .L_26)


	//   ....[0]....
.L_26:
        /*007c*/ 	.word	0x00000080


	//   ....[1]....
        /*0080*/ 	.word	0x00000110


	//   ....[2]....
        /*0084*/ 	.word	0x000002e0


	//   ....[3]....
        /*0088*/ 	.word	0x00000510


	//----- nvinfo : EIATTR_CRS_STACK_SIZE
	.align		4
.L_27:
        /*008c*/ 	.byte	0x04, 0x1e
        /*008e*/ 	.short	(.L_29 - .L_28)
.L_28:
        /*0090*/ 	.word	0x00000000


	//----- nvinfo : EIATTR_CBANK_PARAM_SIZE
	.align		4
.L_29:
        /*0094*/ 	.byte	0x03, 0x19
        /*0096*/ 	.short	0x0030


	//----- nvinfo : EIATTR_PARAM_CBANK
	.align		4
        /*0098*/ 	.byte	0x04, 0x0a
        /*009a*/ 	.short	(.L_31 - .L_30)
	.align		4
.L_30:
        /*009c*/ 	.word	index@(.nv.constant0._Z8w_gatherPiS_S_iS_S_)
        /*00a0*/ 	.short	0x0380
        /*00a2*/ 	.short	0x0030


	//----- nvinfo : EIATTR_SW_WAR
	.align		4
.L_31:
        /*00a4*/ 	.byte	0x04, 0x36
        /*00a6*/ 	.short	(.L_33 - .L_32)
.L_32:
        /*00a8*/ 	.word	0x00000008
.L_33:


//--------------------- .nv.info._Z6gatherPiS_S_iS_S_ --------------------------
	.section	.nv.info._Z6gatherPiS_S_iS_S_,"",@"SHT_CUDA_INFO"
	.sectionflags	@""
	.align	4


	//----- nvinfo : EIATTR_CUDA_API_VERSION
	.align		4
        /*0000*/ 	.byte	0x04, 0x37
        /*0002*/ 	.short	(.L_35 - .L_34)
.L_34:
        /*0004*/ 	.word	0x00000082


	//----- nvinfo : EIATTR_KPARAM_INFO
	.align		4
.L_35:
        /*0008*/ 	.byte	0x04, 0x17
        /*000a*/ 	.short	(.L_37 - .L_36)
.L_36:
        /*000c*/ 	.word	0x00000000
        /*0010*/ 	.short	0x0005
        /*0012*/ 	.short	0x0028
        /*0014*/ 	.byte	0x00, 0xf5, 0x21, 0x00


	//----- nvinfo : EIATTR_KPARAM_INFO
	.align		4
.L_37:
        /*0018*/ 	.byte	0x04, 0x17
        /*001a*/ 	.short	(.L_39 - .L_38)
.L_38:
        /*001c*/ 	.word	0x00000000
        /*0020*/ 	.short	0x0004
        /*0022*/ 	.short	0x0020
        /*0024*/ 	.byte	0x00, 0xf5, 0x21, 0x00


	//----- nvinfo : EIATTR_KPARAM_INFO
	.align		4
.L_39:
        /*0028*/ 	.byte	0x04, 0x17
        /*002a*/ 	.short	(.L_41 - .L_40)
.L_40:
        /*002c*/ 	.word	0x00000000
        /*0030*/ 	.short	0x0003
        /*0032*/ 	.short	0x0018
        /*0034*/ 	.byte	0x00, 0xf0, 0x11, 0x00


	//----- nvinfo : EIATTR_KPARAM_INFO
	.align		4
.L_41:
        /*0038*/ 	.byte	0x04, 0x17
        /*003a*/ 	.short	(.L_43 - .L_42)
.L_42:
        /*003c*/ 	.word	0x00000000
        /*0040*/ 	.short	0x0002
        /*0042*/ 	.short	0x0010
        /*0044*/ 	.byte	0x00, 0xf5, 0x21, 0x00


	//----- nvinfo : EIATTR_KPARAM_INFO
	.align		4
.L_43:
        /*0048*/ 	.byte	0x04, 0x17
        /*004a*/ 	.short	(.L_45 - .L_44)
.L_44:
        /*004c*/ 	.word	0x00000000
        /*0050*/ 	.short	0x0001
        /*0052*/ 	.short	0x0008
        /*0054*/ 	.byte	0x00, 0xf5, 0x21, 0x00


	//----- nvinfo : EIATTR_KPARAM_INFO
	.align		4
.L_45:
        /*0058*/ 	.byte	0x04, 0x17
        /*005a*/ 	.short	(.L_47 - .L_46)
.L_46:
        /*005c*/ 	.word	0x00000000
        /*0060*/ 	.short	0x0000
        /*0062*/ 	.short	0x0000
        /*0064*/ 	.byte	0x00, 0xf5, 0x21, 0x00


	//----- nvinfo : EIATTR_SPARSE_MMA_MASK
	.align		4
.L_47:
        /*0068*/ 	.byte	0x03, 0x50
        /*006a*/ 	.short	0x0000


	//----- nvinfo : EIATTR_MAXREG_COUNT
	.align		4
        /*006c*/ 	.byte	0x03, 0x1b
        /*006e*/ 	.short	0x00ff


	//----- nvinfo : EIATTR_MERCURY_ISA_VERSION
	.align		4
        /*0070*/ 	.byte	0x03, 0x5f
        /*0072*/ 	.short	0x0101


	//----- nvinfo : EIATTR_VRC_CTA_INIT_COUNT
	.align		4
        /*0074*/ 	.byte	0x02, 0x4a
	.zero		1
	.zero		1


	//----- nvinfo : EIATTR_EXIT_INSTR_OFFSETS
	.align		4
        /*0078*/ 	.byte	0x04, 0x1c
        /*007a*/ 	.short	(.L_49 - .L_48)


	//   ....[0]....
.L_48:
        /*007c*/ 	.word	0x00000090


	//   ....[1]....
        /*0080*/ 	.word	0x00000140


	//   ....[2]....
        /*0084*/ 	.word	0x000003d0


	//   ....[3]....
        /*0088*/ 	.word	0x000004d0


	//----- nvinfo : EIATTR_CRS_STACK_SIZE
	.align		4
.L_49:
        /*008c*/ 	.byte	0x04, 0x1e
        /*008e*/ 	.short	(.L_51 - .L_50)
.L_50:
        /*0090*/ 	.word	0x00000000


	//----- nvinfo : EIATTR_CBANK_PARAM_SIZE
	.align		4
.L_51:
        /*0094*/ 	.byte	0x03, 0x19
        /*0096*/ 	.short	0x0030


	//----- nvinfo : EIATTR_PARAM_CBANK
	.align		4
        /*0098*/ 	.byte	0x04, 0x0a
        /*009a*/ 	.short	(.L_53 - .L_52)
	.align		4
.L_52:
        /*009c*/ 	.word	index@(.nv.constant0._Z6gatherPiS_S_iS_S_)
        /*00a0*/ 	.short	0x0380
        /*00a2*/ 	.short	0x0030


	//----- nvinfo : EIATTR_SW_WAR
	.align		4
.L_53:
        /*00a4*/ 	.byte	0x04, 0x36
        /*00a6*/ 	.short	(.L_55 - .L_54)
.L_54:
        /*00a8*/ 	.word	0x00000008
.L_55:


//--------------------- .nv.callgraph             --------------------------
	.section	.nv.callgraph,"",@"SHT_CUDA_CALLGRAPH"
	.align	4
	.sectionentsize	8
	.align		4
        /*0000*/ 	.word	0x00000000
	.align		4
        /*0004*/ 	.word	0xffffffff
	.align		4
        /*0008*/ 	.word	0x00000000
	.align		4
        /*000c*/ 	.word	0xfffffffe
	.align		4
        /*0010*/ 	.word	0x00000000
	.align		4
        /*0014*/ 	.word	0xfffffffd
	.align		4
        /*0018*/ 	.word	0x00000000
	.align		4
        /*001c*/ 	.word	0xfffffffc


//--------------------- .text._Z8w_gatherPiS_S_iS_S_ --------------------------
	.section	.text._Z8w_gatherPiS_S_iS_S_,"ax",@progbits
	.align	128
        .global         _Z8w_gatherPiS_S_iS_S_
        .type           _Z8w_gatherPiS_S_iS_S_,@function
        .size           _Z8w_gatherPiS_S_iS_S_,(.L_x_10 - _Z8w_gatherPiS_S_iS_S_)
        .other          _Z8w_gatherPiS_S_iS_S_,@"STO_CUDA_ENTRY STV_DEFAULT"
_Z8w_gatherPiS_S_iS_S_:
.text._Z8w_gatherPiS_S_iS_S_:
[----:B------:R-:W-:Y:S01]  /*0000*/  LDC R1, c[0x0][0x37c] ;  /* 0x0000df00ff017b82 */ /* 0x000fe20000000800 */
[----:B------:R-:W0:Y:S07]  /*0010*/  S2R R9, SR_TID.X ;  /* 0x0000000000097919 */ /* 0x000e2e0000002100 */
[----:B------:R-:W0:Y:S01]  /*0020*/  S2UR UR4, SR_CTAID.X ;  /* 0x00000000000479c3 */ /* 0x000e220000002500 */
[----:B------:R-:W1:Y:S07]  /*0030*/  LDCU UR5, c[0x0][0x398] ;  /* 0x00007300ff0577ac */ /* 0x000e6e0008000800 */
[----:B------:R-:W0:Y:S02]  /*0040*/  LDC R0, c[0x0][0x360] ;  /* 0x0000d800ff007b82 */ /* 0x000e240000000800 */
[----:B0-----:R-:W-:-:S05]  /*0050*/  IMAD R0, R0, UR4, R9 ;  /* 0x0000000400007c24 */ /* 0x001fca000f8e0209 */
[----:B------:R-:W-:-:S04]  /*0060*/  SHF.R.U32.HI R7, RZ, 0x5, R0 ;  /* 0x00000005ff077819 */ /* 0x000fc80000011600 */
[----:B-1----:R-:W-:-:S13]  /*0070*/  ISETP.GE.AND P0, PT, R7, UR5, PT ;  /* 0x0000000507007c0c */ /* 0x002fda000bf06270 */
[----:B------:R-:W-:Y:S05]  /*0080*/  @P0 EXIT ;  /* 0x000000000000094d */ /* 0x000fea0003800000 */
[----:B------:R-:W0:Y:S01]  /*0090*/  LDC.64 R2, c[0x0][0x388] ;  /* 0x0000e200ff027b82 */ /* 0x000e220000000a00 */
[----:B------:R-:W1:Y:S07]  /*00a0*/  LDCU.64 UR8, c[0x0][0x358] ;  /* 0x00006b00ff0877ac */ /* 0x000e6e0008000a00 */
[----:B------:R-:W2:Y:S01]  /*00b0*/  LDC.64 R4, c[0x0][0x380] ;  /* 0x0000e000ff047b82 */ /* 0x000ea20000000a00 */
[----:B0-----:R-:W-:-:S05]  /*00c0*/  IMAD.WIDE.U32 R2, R7, 0x4, R2 ;  /* 0x0000000407027825 */ /* 0x001fca00078e0002 */
[----:B-1----:R0:W3:Y:S01]  /*00d0*/  LDG.E R0, desc[UR8][R2.64] ;  /* 0x0000000802007981 */ /* 0x0020e2000c1e1900 */
[----:B--2---:R-:W-:Y:S01]  /*00e0*/  IMAD.WIDE.U32 R4, R7, 0x4, R4 ;  /* 0x0000000407047825 */ /* 0x004fe200078e0004 */
[----:B0-----:R-:W-:-:S04]  /*00f0*/  LOP3.LUT R3, R9, 0x1f, RZ, 0xc0, !PT ;  /* 0x0000001f09037812 */ /* 0x001fc800078ec0ff */
[----:B---3--:R-:W-:-:S13]  /*0100*/  ISETP.GE.AND P0, PT, R3, R0, PT ;  /* 0x000000000300720c */ /* 0x008fda0003f06270 */
[----:B------:R-:W-:Y:S05]  /*0110*/  @P0 EXIT ;  /* 0x000000000000094d */ /* 0x000fea0003800000 */
[----:B------:R0:W5:Y:S01]  /*0120*/  LDG.E R2, desc[UR8][R4.64] ;  /* 0x0000000804027981 */ /* 0x000162000c1e1900 */
[----:B------:R-:W-:Y:S01]  /*0130*/  LOP3.LUT R7, RZ, R3, RZ, 0x33, !PT ;  /* 0x00000003ff077212 */ /* 0x000fe200078e33ff */
[----:B------:R-:W-:Y:S04]  /*0140*/  BSSY.RECONVERGENT B0, `(.L_x_0) ;  /* 0x0000019000007945 */ /* 0x000fe80003800200 */
[----:B------:R-:W-:-:S05]  /*0150*/  IMAD.IADD R10, R0, 0x1, R7 ;  /* 0x00000001000a7824 */ /* 0x000fca00078e0207 */
[C---:B------:R-:W-:Y:S02]  /*0160*/  LOP3.LUT R6, R10.reuse, 0x60, RZ, 0xc0, !PT ;  /* 0x000000600a067812 */ /* 0x040fe400078ec0ff */
[----:B------:R-:W-:Y:S02]  /*0170*/  ISETP.GE.U32.AND P0, PT, R10, 0x60, PT ;  /* 0x000000600a00780c */ /* 0x000fe40003f06070 */
[----:B------:R-:W-:-:S13]  /*0180*/  ISETP.NE.AND P1, PT, R6, 0x60, PT ;  /* 0x000000600600780c */ /* 0x000fda0003f25270 */
[----:B0-----:R-:W-:Y:S05]  /*0190*/  @!P1 BRA `(.L_x_1) ;  /* 0x00000000004c9947 */ /* 0x001fea0003800000 */
[----:B------:R-:W0:Y:S01]  /*01a0*/  LDC.64 R4, c[0x0][0x390] ;  /* 0x0000e400ff047b82 */ /* 0x000e220000000a00 */
[----:B------:R-:W-:Y:S01]  /*01b0*/  LEA.HI R10, R10, 0x1, RZ, 0x1b ;  /* 0x000000010a0a7811 */ /* 0x000fe200078fd8ff */
[----:B-----5:R-:W-:-:S03]  /*01c0*/  IMAD.IADD R17, R2, 0x1, R3 ;  /* 0x0000000102117824 */ /* 0x020fc600078e0203 */
[C---:B------:R-:W-:Y:S02]  /*01d0*/  SHF.L.U32 R12, R10.reuse, 0x5, RZ ;  /* 0x000000050a0c7819 */ /* 0x040fe400000006ff */
[----:B------:R-:W-:Y:S01]  /*01e0*/  LOP3.LUT R10, R10, 0x3, RZ, 0xc0, !PT ;  /* 0x000000030a0a7812 */ /* 0x000fe200078ec0ff */
[----:B------:R-:W1:Y:S01]  /*01f0*/  LDC.64 R6, c[0x0][0x3a0] ;  /* 0x0000e800ff067b82 */ /* 0x000e620000000a00 */
[----:B------:R-:W-:Y:S02]  /*0200*/  LOP3.LUT R3, R3, 0x60, R12, 0xf8, !PT ;  /* 0x0000006003037812 */ /* 0x000fe400078ef80c */
[----:B------:R-:W-:-:S05]  /*0210*/  IADD3 R16, PT, PT, -R10, RZ, RZ ;  /* 0x000000ff0a107210 */ /* 0x000fca0007ffe1ff */
[----:B------:R-:W2:Y:S02]  /*0220*/  LDC.64 R8, c[0x0][0x3a8] ;  /* 0x0000ea00ff087b82 */ /* 0x000ea40000000a00 */
.L_x_2:
[----:B0-----:R-:W-:-:S06]  /*0230*/  IMAD.WIDE R12, R17, 0x4, R4 ;  /* 0x00000004110c7825 */ /* 0x001fcc00078e0204 */
[----:B------:R-:W1:Y:S02]  /*0240*/  LDG.E R13, desc[UR8][R12.64] ;  /* 0x000000080c0d7981 */ /* 0x000e64000c1e1900 */
[----:B-1-3--:R-:W-:-:S06]  /*0250*/  IMAD.WIDE R14, R13, 0x4, R6 ;  /* 0x000000040d0e7825 */ /* 0x00afcc00078e0206 */
[----:B------:R-:W3:Y:S01]  /*0260*/  LDG.E R15, desc[UR8][R14.64] ;  /* 0x000000080e0f7981 */ /* 0x000ee2000c1e1900 */
[C---:B--2---:R-:W-:Y:S01]  /*0270*/  IMAD.WIDE R10, R17.reuse, 0x4, R8 ;  /* 0x00000004110a7825 */ /* 0x044fe200078e0208 */
[----:B------:R-:W-:-:S03]  /*0280*/  IADD3 R17, PT, PT, R17, 0x20, RZ ;  /* 0x0000002011117810 */ /* 0x000fc60007ffe0ff */
[----:B------:R-:W-:-:S05]  /*0290*/  VIADD R16, R16, 0x1 ;  /* 0x0000000110107836 */ /* 0x000fca0000000000 */
[----:B------:R-:W-:Y:S01]  /*02a0*/  ISETP.NE.AND P1, PT, R16, RZ, PT ;  /* 0x000000ff1000720c */ /* 0x000fe20003f25270 */
[----:B---3--:R3:W-:-:S12]  /*02b0*/  STG.E desc[UR8][R10.64], R15 ;  /* 0x0000000f0a007986 */ /* 0x0087d8000c101908 */
[----:B------:R-:W-:Y:S05]  /*02c0*/  @P1 BRA `(.L_x_2) ;  /* 0xfffffffc00d81947 */ /* 0x000fea000383ffff */
.L_x_1:
[----:B------:R-:W-:Y:S05]  /*02d0*/  BSYNC.RECONVERGENT B0 ;  /* 0x0000000000007941 */ /* 0x000fea0003800200 */
.L_x_0:
[----:B------:R-:W-:Y:S05]  /*02e0*/  @!P0 EXIT ;  /* 0x000000000000894d */ /* 0x000fea0003800000 */
[----:B------:R-:W0:Y:S01]  /*02f0*/  LDCU.64 UR6, c[0x0][0x390] ;  /* 0x00007200ff0677ac */ /* 0x000e220008000a00 */
[----:B-----5:R-:W-:Y:S01]  /*0300*/  IMAD.IADD R17, R2, 0x1, R3 ;  /* 0x0000000102117824 */ /* 0x020fe200078e0203 */
[----:B------:R-:W1:Y:S01]  /*0310*/  LDCU.64 UR4, c[0x0][0x3a8] ;  /* 0x00007500ff0477ac */ /* 0x000e620008000a00 */
[----:B0-----:R-:W-:Y:S02]  /*0320*/  UIADD3 UR6, UP0, UPT, UR6, 0x100, URZ ;  /* 0x0000010006067890 */ /* 0x001fe4000ff1e0ff */
[----:B-1----:R-:W-:Y:S02]  /*0330*/  UIADD3 UR4, UP1, UPT, UR4, 0x100, URZ ;  /* 0x0000010004047890 */ /* 0x002fe4000ff3e0ff */
[----:B------:R-:W-:Y:S02]  /*0340*/  UIADD3.X UR7, UPT, UPT, URZ, UR7, URZ, UP0, !UPT ;  /* 0x00000007ff077290 */ /* 0x000fe400087fe4ff */
[----:B------:R-:W-:-:S12]  /*0350*/  UIADD3.X UR5, UPT, UPT, URZ, UR5, URZ, UP1, !UPT ;  /* 0x00000005ff057290 */ /* 0x000fd80008ffe4ff */
.L_x_3:
[----:B------:R-:W-:Y:S01]  /*0360*/  MOV R6, UR6 ;  /* 0x0000000600067c02 */ /* 0x000fe20008000f00 */
[----:B------:R-:W-:Y:S01]  /*0370*/  IMAD.U32 R7, RZ, RZ, UR7 ;  /* 0x00000007ff077e24 */ /* 0x000fe2000f8e00ff */
[----:B0-----:R-:W0:Y:S03]  /*0380*/  LDC.64 R4, c[0x0][0x3a0] ;  /* 0x0000e800ff047b82 */ /* 0x001e260000000a00 */
[----:B------:R-:W-:-:S05]  /*0390*/  IMAD.WIDE R6, R17, 0x4, R6 ;  /* 0x0000000411067825 */ /* 0x000fca00078e0206 */
[----:B---3--:R-:W0:Y:S01]  /*03a0*/  LDG.E R11, desc[UR8][R6.64+-0x100] ;  /* 0xffff0008060b7981 */ /* 0x008e22000c1e1900 */
[----:B------:R-:W-:Y:S01]  /*03b0*/  MOV R8, UR4 ;  /* 0x0000000400087c02 */ /* 0x000fe20008000f00 */
[----:B------:R-:W-:Y:S02]  /*03c0*/  IMAD.U32 R9, RZ, RZ, UR5 ;  /* 0x00000005ff097e24 */ /* 0x000fe4000f8e00ff */
[----:B0-----:R-:W-:-:S06]  /*03d0*/  IMAD.WIDE R10, R11, 0x4, R4 ;  /* 0x000000040b0a7825 */ /* 0x001fcc00078e0204 */
[----:B------:R-:W2:Y:S01]  /*03e0*/  LDG.E R11, desc[UR8][R10.64] ;  /* 0x000000080a0b7981 */ /* 0x000ea2000c1e1900 */
[----:B------:R-:W-:-:S05]  /*03f0*/  IMAD.WIDE R8, R17, 0x4, R8 ;  /* 0x0000000411087825 */ /* 0x000fca00078e0208 */
[----:B--2---:R0:W-:Y:S04]  /*0400*/  STG.E desc[UR8][R8.64+-0x100], R11 ;  /* 0xffff000b08007986 */ /* 0x0041e8000c101908 */
[----:B------:R-:W2:Y:S02]  /*0410*/  LDG.E R13, desc[UR8][R6.64+-0x80] ;  /* 0xffff8008060d7981 */ /* 0x000ea4000c1e1900 */
[----:B--2---:R-:W-:-:S06]  /*0420*/  IMAD.WIDE R12, R13, 0x4, R4 ;  /* 0x000000040d0c7825 */ /* 0x004fcc00078e0204 */
[----:B------:R-:W2:Y:S04]  /*0430*/  LDG.E R13, desc[UR8][R12.64] ;  /* 0x000000080c0d7981 */ /* 0x000ea8000c1e1900 */
[----:B--2---:R0:W-:Y:S04]  /*0440*/  STG.E desc[UR8][R8.64+-0x80], R13 ;  /* 0xffff800d08007986 */ /* 0x0041e8000c101908 */
[----:B------:R-:W2:Y:S02]  /*0450*/  LDG.E R15, desc[UR8][R6.64] ;  /* 0x00000008060f7981 */ /* 0x000ea4000c1e1900 */
[----:B--2---:R-:W-:-:S06]  /*0460*/  IMAD.WIDE R14, R15, 0x4, R4 ;  /* 0x000000040f0e7825 */ /* 0x004fcc00078e0204 */
[----:B------:R-:W2:Y:S04]  /*0470*/  LDG.E R15, desc[UR8][R14.64] ;  /* 0x000000080e0f7981 */ /* 0x000ea8000c1e1900 */
[----:B--2---:R0:W-:Y:S04]  /*0480*/  STG.E desc[UR8][R8.64], R15 ;  /* 0x0000000f08007986 */ /* 0x0041e8000c101908 */
[----:B------:R-:W2:Y:S02]  /*0490*/  LDG.E R19, desc[UR8][R6.64+0x80] ;  /* 0x0000800806137981 */ /* 0x000ea4000c1e1900 */
[----:B--2---:R-:W-:-:S06]  /*04a0*/  IMAD.WIDE R4, R19, 0x4, R4 ;  /* 0x0000000413047825 */ /* 0x004fcc00078e0204 */
[----:B------:R-:W2:Y:S01]  /*04b0*/  LDG.E R5, desc[UR8][R4.64] ;  /* 0x0000000804057981 */ /* 0x000ea2000c1e1900 */
[----:B------:R-:W-:Y:S01]  /*04c0*/  IADD3 R3, PT, PT, R3, 0x80, RZ ;  /* 0x0000008003037810 */ /* 0x000fe20007ffe0ff */
[----:B------:R-:W-:-:S03]  /*04d0*/  VIADD R17, R17, 0x80 ;  /* 0x0000008011117836 */ /* 0x000fc60000000000 */
[----:B------:R-:W-:Y:S01]  /*04e0*/  ISETP.GE.AND P0, PT, R3, R0, PT ;  /* 0x000000000300720c */ /* 0x000fe20003f06270 */
[----:B--2---:R0:W-:-:S12]  /*04f0*/  STG.E desc[UR8][R8.64+0x80], R5 ;  /* 0x0000800508007986 */ /* 0x0041d8000c101908 */
[----:B------:R-:W-:Y:S05]  /*0500*/  @!P0 BRA `(.L_x_3) ;  /* 0xfffffffc00948947 */ /* 0x000fea000383ffff */
[----:B------:R-:W-:Y:S05]  /*0510*/  EXIT ;  /* 0x000000000000794d */ /* 0x000fea0003800000 */
.L_x_4:
[----:B------:R-:W-:-:S00]  /*0520*/  BRA `(.L_x_4) ;  /* 0xfffffffc00fc7947 */ /* 0x000fc0000383ffff */
[----:B------:R-:W-:-:S00]  /*0530*/  NOP ;  /* 0x0000000000007918 */ /* 0x000fc00000000000 */
        /* <DEDUP_REMOVED lines=12> */
.L_x_10:


//--------------------- .text._Z6gatherPiS_S_iS_S_ --------------------------
	.section	.text._Z6gatherPiS_S_iS_S_,"ax",@progbits
	.align	128
        .global         _Z6gatherPiS_S_iS_S_
        .type           _Z6gatherPiS_S_iS_S_,@function
        .size           _Z6gatherPiS_S_iS_S_,(.L_x_11 - _Z6gatherPiS_S_iS_S_)
        .other          _Z6gatherPiS_S_iS_S_,@"STO_CUDA_ENTRY STV_DEFAULT"
_Z6gatherPiS_S_iS_S_:
.text._Z6gatherPiS_S_iS_S_:
[----:B------:R-:W-:Y:S01]  /*0000*/  LDC R1, c[0x0][0x37c] ;  /* 0x0000df00ff017b82 */ /* 0x000fe20000000800 */
[----:B------:R-:W0:Y:S07]  /*0010*/  S2R R3, SR_TID.X ;  /* 0x0000000000037919 */ /* 0x000e2e0000002100 */
[----:B------:R-:W0:Y:S01]  /*0020*/  S2UR UR4, SR_CTAID.X ;  /* 0x00000000000479c3 */ /* 0x000e220000002500 */
[----:B------:R-:W1:Y:S07]  /*0030*/  LDCU UR5, c[0x0][0x398] ;  /* 0x00007300ff0577ac */ /* 0x000e6e0008000800 */
[----:B------:R-:W0:Y:S02]  /*0040*/  LDC R0, c[0x0][0x360] ;  /* 0x0000d800ff007b82 */ /* 0x000e240000000800 */
[----:B0-----:R-:W-:Y:S01]  /*0050*/  IMAD R0, R0, UR4, R3 ;  /* 0x0000000400007c24 */ /* 0x001fe2000f8e0203 */
[----:B-1----:R-:W-:-:S04]  /*0060*/  USHF.R.S32.HI UR4, URZ, 0x1f, UR5 ;  /* 0x0000001fff047899 */ /* 0x002fc80008011405 */
[----:B------:R-:W-:-:S04]  /*0070*/  ISETP.GE.U32.AND P0, PT, R0, UR5, PT ;  /* 0x0000000500007c0c */ /* 0x000fc8000bf06070 */
[----:B------:R-:W-:-:S13]  /*0080*/  ISETP.GE.AND.EX P0, PT, RZ, UR4, PT, P0 ;  /* 0x00000004ff007c0c */ /* 0x000fda000bf06300 */
[----:B------:R-:W-:Y:S05]  /*0090*/  @P0 EXIT ;  /* 0x000000000000094d */ /* 0x000fea0003800000 */
[----:B------:R-:W0:Y:S01]  /*00a0*/  LDCU.128 UR8, c[0x0][0x380] ;  /* 0x00007000ff0877ac */ /* 0x000e220008000c00 */
[----:B------:R-:W-:Y:S01]  /*00b0*/  IMAD.SHL.U32 R4, R0, 0x4, RZ ;  /* 0x0000000400047824 */ /* 0x000fe200078e00ff */
[----:B------:R-:W-:Y:S01]  /*00c0*/  SHF.R.U32.HI R0, RZ, 0x1e, R0 ;  /* 0x0000001eff007819 */ /* 0x000fe20000011600 */
[----:B------:R-:W1:Y:S03]  /*00d0*/  LDCU.64 UR4, c[0x0][0x358] ;  /* 0x00006b00ff0477ac */ /* 0x000e660008000a00 */
[----:B0-----:R-:W-:-:S04]  /*00e0*/  IADD3 R2, P0, PT, R4, UR10, RZ ;  /* 0x0000000a04027c10 */ /* 0x001fc8000ff1e0ff */
[----:B------:R-:W-:-:S05]  /*00f0*/  IADD3.X R3, PT, PT, R0, UR11, RZ, P0, !PT ;  /* 0x0000000b00037c10 */ /* 0x000fca00087fe4ff */
[----:B-1----:R-:W2:Y:S01]  /*0100*/  LDG.E R7, desc[UR4][R2.64] ;  /* 0x0000000402077981 */ /* 0x002ea2000c1e1900 */
[----:B------:R-:W-:-:S04]  /*0110*/  IADD3 R4, P1, PT, R4, UR8, RZ ;  /* 0x0000000804047c10 */ /* 0x000fc8000ff3e0ff */
[----:B------:R-:W-:Y:S02]  /*0120*/  IADD3.X R5, PT, PT, R0, UR9, RZ, P1, !PT ;  /* 0x0000000900057c10 */ /* 0x000fe40008ffe4ff */
[----:B--2---:R-:W-:-:S13]  /*0130*/  ISETP.GE.AND P0, PT, R7, 0x1, PT ;  /* 0x000000010700780c */ /* 0x004fda0003f06270 */
[----:B------:R-:W-:Y:S05]  /*0140*/  @!P0 EXIT ;  /* 0x000000000000894d */ /* 0x000fea0003800000 */
[----:B------:R0:W5:Y:S01]  /*0150*/  LDG.E R0, desc[UR4][R4.64] ;  /* 0x0000000404007981 */ /* 0x000162000c1e1900 */
[C---:B------:R-:W-:Y:S01]  /*0160*/  ISETP.GE.U32.AND P1, PT, R7.reuse, 0x4, PT ;  /* 0x000000040700780c */ /* 0x040fe20003f26070 */
[----:B------:R-:W-:Y:S01]  /*0170*/  BSSY.RECONVERGENT B0, `(.L_x_5) ;  /* 0x0000025000007945 */ /* 0x000fe20003800200 */
[----:B------:R-:W-:Y:S01]  /*0180*/  LOP3.LUT R2, R7, 0x3, RZ, 0xc0, !PT ;  /* 0x0000000307027812 */ /* 0x000fe200078ec0ff */
[----:B------:R-:W-:-:S03]  /*0190*/  IMAD.MOV.U32 R3, RZ, RZ, RZ ;  /* 0x000000ffff037224 */ /* 0x000fc600078e00ff */
[----:B------:R-:W-:-:S07]  /*01a0*/  ISETP.NE.AND P0, PT, R2, RZ, PT ;  /* 0x000000ff0200720c */ /* 0x000fce0003f05270 */
[----:B0-----:R-:W-:Y:S06]  /*01b0*/  @!P1 BRA `(.L_x_6) ;  /* 0x0000000000809947 */ /* 0x001fec0003800000 */
[----:B------:R-:W0:Y:S01]  /*01c0*/  LDC.64 R4, c[0x0][0x390] ;  /* 0x0000e400ff047b82 */ /* 0x000e220000000a00 */
[----:B------:R-:W-:Y:S01]  /*01d0*/  LOP3.LUT R3, R7, 0x7ffffffc, RZ, 0xc0, !PT ;  /* 0x7ffffffc07037812 */ /* 0x000fe200078ec0ff */
[----:B-----5:R-:W-:-:S04]  /*01e0*/  IMAD.MOV.U32 R15, RZ, RZ, R0 ;  /* 0x000000ffff0f7224 */ /* 0x020fc800078e0000 */
[----:B------:R-:W-:Y:S02]  /*01f0*/  IMAD.MOV R14, RZ, RZ, -R3 ;  /* 0x000000ffff0e7224 */ /* 0x000fe400078e0a03 */
[----:B------:R-:W1:Y:S01]  /*0200*/  LDC.64 R8, c[0x0][0x3a8] ;  /* 0x0000ea00ff087b82 */ /* 0x000e620000000a00 */
[----:B0-----:R-:W-:-:S05]  /*0210*/  IADD3 R4, P1, PT, R4, 0x8, RZ ;  /* 0x0000000804047810 */ /* 0x001fca0007f3e0ff */
[----:B------:R-:W-:Y:S01]  /*0220*/  IMAD.X R5, RZ, RZ, R5, P1 ;  /* 0x000000ffff057224 */ /* 0x000fe200008e0605 */
[----:B-1----:R-:W-:-:S04]  /*0230*/  IADD3 R6, P2, PT, R8, 0x8, RZ ;  /* 0x0000000808067810 */ /* 0x002fc80007f5e0ff */
[----:B------:R-:W-:-:S09]  /*0240*/  IADD3.X R7, PT, PT, RZ, R9, RZ, P2, !PT ;  /* 0x00000009ff077210 */ /* 0x000fd200017fe4ff */
.L_x_7:
[----:B------:R-:W-:Y:S01]  /*0250*/  IMAD.WIDE R10, R15, 0x4, R4 ;  /* 0x000000040f0a7825 */ /* 0x000fe200078e0204 */
[----:B0-----:R-:W0:Y:S04]  /*0260*/  LDC.64 R8, c[0x0][0x3a0] ;  /* 0x0000e800ff087b82 */ /* 0x001e280000000a00 */
[----:B------:R-:W0:Y:S02]  /*0270*/  LDG.E R17, desc[UR4][R10.64+-0x8] ;  /* 0xfffff8040a117981 */ /* 0x000e24000c1e1900 */
        /* <DEDUP_REMOVED lines=17> */
[----:B------:R-:W-:Y:S01]  /*0390*/  ISETP.NE.AND P1, PT, R14, RZ, PT ;  /* 0x000000ff0e00720c */ /* 0x000fe20003f25270 */
[----:B--2---:R0:W-:-:S12]  /*03a0*/  STG.E desc[UR4][R12.64+0x4], R9 ;  /* 0x000004090c007986 */ /* 0x0041d8000c101904 */
[----:B------:R-:W-:Y:S05]  /*03b0*/  @P1 BRA `(.L_x_7) ;  /* 0xfffffffc00a41947 */ /* 0x000fea000383ffff */
.L_x_6:
[----:B------:R-:W-:Y:S05]  /*03c0*/  BSYNC.RECONVERGENT B0 ;  /* 0x0000000000007941 */ /* 0x000fea0003800200 */
.L_x_5:
[----:B------:R-:W-:Y:S05]  /*03d0*/  @!P0 EXIT ;  /* 0x000000000000894d */ /* 0x000fea0003800000 */
[----:B------:R-:W1:Y:S01]  /*03e0*/  LDC.64 R10, c[0x0][0x390] ;  /* 0x0000e400ff0a7b82 */ /* 0x000e620000000a00 */
[----:B-----5:R-:W-:Y:S01]  /*03f0*/  IMAD.IADD R15, R0, 0x1, R3 ;  /* 0x00000001000f7824 */ /* 0x020fe200078e0203 */
[----:B------:R-:W-:-:S06]  /*0400*/  IADD3 R0, PT, PT, -R2, RZ, RZ ;  /* 0x000000ff02007210 */ /* 0x000fcc0007ffe1ff */
[----:B0-----:R-:W0:Y:S08]  /*0410*/  LDC.64 R12, c[0x0][0x3a0] ;  /* 0x0000e800ff0c7b82 */ /* 0x001e300000000a00 */
[----:B------:R-:W2:Y:S02]  /*0420*/  LDC.64 R8, c[0x0][0x3a8] ;  /* 0x0000ea00ff087b82 */ /* 0x000ea40000000a00 */
.L_x_8:
[----:B-1----:R-:W-:-:S06]  /*0430*/  IMAD.WIDE R4, R15, 0x4, R10 ;  /* 0x000000040f047825 */ /* 0x002fcc00078e020a */
[----:B------:R-:W0:Y:S02]  /*0440*/  LDG.E R5, desc[UR4][R4.64] ;  /* 0x0000000404057981 */ /* 0x000e24000c1e1900 */
[----:B0--3--:R-:W-:-:S06]  /*0450*/  IMAD.WIDE R6, R5, 0x4, R12 ;  /* 0x0000000405067825 */ /* 0x009fcc00078e020c */
[----:B------:R-:W3:Y:S01]  /*0460*/  LDG.E R7, desc[UR4][R6.64] ;  /* 0x0000000406077981 */ /* 0x000ee2000c1e1900 */
[C---:B--2---:R-:W-:Y:S01]  /*0470*/  IMAD.WIDE R2, R15.reuse, 0x4, R8 ;  /* 0x000000040f027825 */ /* 0x044fe200078e0208 */
[----:B------:R-:W-:-:S03]  /*0480*/  IADD3 R15, PT, PT, R15, 0x1, RZ ;  /* 0x000000010f0f7810 */ /* 0x000fc60007ffe0ff */
[----:B------:R-:W-:-:S05]  /*0490*/  VIADD R0, R0, 0x1 ;  /* 0x0000000100007836 */ /* 0x000fca0000000000 */
[----:B------:R-:W-:Y:S01]  /*04a0*/  ISETP.NE.AND P0, PT, R0, RZ, PT ;  /* 0x000000ff0000720c */ /* 0x000fe20003f05270 */
[----:B---3--:R3:W-:-:S12]  /*04b0*/  STG.E desc[UR4][R2.64], R7 ;  /* 0x0000000702007986 */ /* 0x0087d8000c101904 */
[----:B------:R-:W-:Y:S05]  /*04c0*/  @P0 BRA `(.L_x_8) ;  /* 0xfffffffc00d80947 */ /* 0x000fea000383ffff */
[----:B------:R-:W-:Y:S05]  /*04d0*/  EXIT ;  /* 0x000000000000794d */ /* 0x000fea0003800000 */
.L_x_9:
        /* <DEDUP_REMOVED lines=10> */
.L_x_11:


//--------------------- .nv.shared.reserved.0     --------------------------
	.section	.nv.shared.reserved.0,"aw",@nobits
	.weak		__nv_reservedSMEM_offset_0_alias
	.size		__nv_reservedSMEM_offset_0_alias, 0, 64
	.other		__nv_reservedSMEM_offset_0_alias,@"STO_CUDA_RESERVED_SHARED STV_DEFAULT"
__nv_reservedSMEM_offset_0_alias:
	.zero		0
	.zero		64


//--------------------- .nv.constant0._Z8w_gatherPiS_S_iS_S_ --------------------------
	.section	.nv.constant0._Z8w_gatherPiS_S_iS_S_,"a",@progbits
	.sectionflags	@""
	.align	4
.nv.constant0._Z8w_gatherPiS_S_iS_S_:
	.zero		944


//--------------------- .nv.constant0._Z6gatherPiS_S_iS_S_ --------------------------
	.section	.nv.constant0._Z6gatherPiS_S_iS_S_,"a",@progbits
	.sectionflags	@""
	.align	4
.nv.constant0._Z6gatherPiS_S_iS_S_:
	.zero		944


//--------------------- SYMBOLS --------------------------

	.type		.nv.reservedSmem.offset0,@object
	.size		.nv.reservedSmem.offset0,0x4
